	.headerflags	@"EF_CUDA_TEXMODE_UNIFIED EF_CUDA_64BIT_ADDRESS EF_CUDA_ACCELERATORS EF_CUDA_SM90 EF_CUDA_VIRTUAL_SM(EF_CUDA_SM90)"
	.elftype	@"ET_EXEC"


//--------------------- .nv.info                  --------------------------
	.section	.nv.info,"",@"SHT_CUDA_INFO"
	.align	4


	//----- nvinfo : EIATTR_REGCOUNT
	.align		4
        /*0000*/ 	.byte	0x04, 0x2f
        /*0002*/ 	.short	(.L_3 - .L_2)
	.align		4
.L_2:
        /*0004*/ 	.word	index@(triton_poi_fused__native_batch_norm_legit_no_training_add_silu_18)
        /*0008*/ 	.word	0x00000014


	//----- nvinfo : EIATTR_MIN_STACK_SIZE
	.align		4
.L_3:
        /*000c*/ 	.byte	0x04, 0x12
        /*000e*/ 	.short	(.L_5 - .L_4)
	.align		4
.L_4:
        /*0010*/ 	.word	index@(triton_poi_fused__native_batch_norm_legit_no_training_add_silu_18)
        /*0014*/ 	.word	0x00000000


	//----- nvinfo : EIATTR_FRAME_SIZE
	.align		4
.L_5:
        /*0018*/ 	.byte	0x04, 0x11
        /*001a*/ 	.short	(.L_7 - .L_6)
	.align		4
.L_6:
        /*001c*/ 	.word	index@(triton_poi_fused__native_batch_norm_legit_no_training_add_silu_18)
        /*0020*/ 	.word	0x00000000


	//----- nvinfo : EIATTR_MIN_STACK_SIZE
	.align		4
.L_7:
        /*0024*/ 	.byte	0x04, 0x12
        /*0026*/ 	.short	(.L_9 - .L_8)
	.align		4
.L_8:
        /*0028*/ 	.word	index@(triton_poi_fused__native_batch_norm_legit_no_training_add_silu_18)
        /*002c*/ 	.word	0x00000000
.L_9:


//--------------------- .nv.info.triton_poi_fused__native_batch_norm_legit_no_training_add_silu_18 --------------------------
	.section	.nv.info.triton_poi_fused__native_batch_norm_legit_no_training_add_silu_18,"",@"SHT_CUDA_INFO"
	.sectionflags	@""
	.align	4


	//----- nvinfo : EIATTR_CUDA_API_VERSION
	.align		4
        /*0000*/ 	.byte	0x04, 0x37
        /*0002*/ 	.short	(.L_11 - .L_10)
.L_10:
        /*0004*/ 	.word	0x0000007c


	//----- nvinfo : EIATTR_KPARAM_INFO
	.align		4
.L_11:
        /*0008*/ 	.byte	0x04, 0x17
        /*000a*/ 	.short	(.L_13 - .L_12)
.L_12:
        /*000c*/ 	.word	0x00000000
        /*0010*/ 	.short	0x0007
        /*0012*/ 	.short	0x0038
        /*0014*/ 	.byte	0x00, 0xf0, 0x11, 0x00


	//----- nvinfo : EIATTR_KPARAM_INFO
	.align		4
.L_13:
        /*0018*/ 	.byte	0x04, 0x17
        /*001a*/ 	.short	(.L_15 - .L_14)
.L_14:
        /*001c*/ 	.word	0x00000000
        /*0020*/ 	.short	0x0006
        /*0022*/ 	.short	0x0030
        /*0024*/ 	.byte	0x00, 0xf4, 0x21, 0x00


	//----- nvinfo : EIATTR_KPARAM_INFO
	.align		4
.L_15:
        /*0028*/ 	.byte	0x04, 0x17
        /*002a*/ 	.short	(.L_17 - .L_16)
.L_16:
        /*002c*/ 	.word	0x00000000
        /*0030*/ 	.short	0x0005
        /*0032*/ 	.short	0x0028
        /*0034*/ 	.byte	0x00, 0xf4, 0x21, 0x00


	//----- nvinfo : EIATTR_KPARAM_INFO
	.align		4
.L_17:
        /*0038*/ 	.byte	0x04, 0x17
        /*003a*/ 	.short	(.L_19 - .L_18)
.L_18:
        /*003c*/ 	.word	0x00000000
        /*0040*/ 	.short	0x0004
        /*0042*/ 	.short	0x0020
        /*0044*/ 	.byte	0x00, 0xf4, 0x21, 0x00


	//----- nvinfo : EIATTR_KPARAM_INFO
	.align		4
.L_19:
        /*0048*/ 	.byte	0x04, 0x17
        /*004a*/ 	.short	(.L_21 - .L_20)
.L_20:
        /*004c*/ 	.word	0x00000000
        /*0050*/ 	.short	0x0003
        /*0052*/ 	.short	0x0018
        /*0054*/ 	.byte	0x00, 0xf4, 0x21, 0x00


	//----- nvinfo : EIATTR_KPARAM_INFO
	.align		4
.L_21:
        /*0058*/ 	.byte	0x04, 0x17
        /*005a*/ 	.short	(.L_23 - .L_22)
.L_22:
        /*005c*/ 	.word	0x00000000
        /*0060*/ 	.short	0x0002
        /*0062*/ 	.short	0x0010
        /*0064*/ 	.byte	0x00, 0xf4, 0x21, 0x00


	//----- nvinfo : EIATTR_KPARAM_INFO
	.align		4
.L_23:
        /*0068*/ 	.byte	0x04, 0x17
        /*006a*/ 	.short	(.L_25 - .L_24)
.L_24:
        /*006c*/ 	.word	0x00000000
        /*0070*/ 	.short	0x0001
        /*0072*/ 	.short	0x0008
        /*0074*/ 	.byte	0x00, 0xf4, 0x21, 0x00


	//----- nvinfo : EIATTR_KPARAM_INFO
	.align		4
.L_25:
        /*0078*/ 	.byte	0x04, 0x17
        /*007a*/ 	.short	(.L_27 - .L_26)
.L_26:
        /*007c*/ 	.word	0x00000000
        /*0080*/ 	.short	0x0000
        /*0082*/ 	.short	0x0000
        /*0084*/ 	.byte	0x00, 0xf4, 0x21, 0x00


	//----- nvinfo : EIATTR_SPARSE_MMA_MASK
	.align		4
.L_27:
        /*0088*/ 	.byte	0x03, 0x50
        /*008a*/ 	.short	0x0000


	//----- nvinfo : EIATTR_MAXREG_COUNT
	.align		4
        /*008c*/ 	.byte	0x03, 0x1b
        /*008e*/ 	.short	0x00ff


	//----- nvinfo : EIATTR_EXIT_INSTR_OFFSETS
	.align		4
        /*0090*/ 	.byte	0x04, 0x1c
        /*0092*/ 	.short	(.L_29 - .L_28)


	//   ....[0]....
.L_28:
        /*0094*/ 	.word	0x000003f0


	//   ....[1]....
        /*0098*/ 	.word	0x00000410


	//----- nvinfo : EIATTR_REQNTID
	.align		4
.L_29:
        /*009c*/ 	.byte	0x04, 0x10
        /*009e*/ 	.short	(.L_31 - .L_30)
.L_30:
        /*00a0*/ 	.word	0x00000080
        /*00a4*/ 	.word	0x00000001
        /*00a8*/ 	.word	0x00000001


	//----- nvinfo : EIATTR_CBANK_PARAM_SIZE
	.align		4
.L_31:
        /*00ac*/ 	.byte	0x03, 0x19
        /*00ae*/ 	.short	0x003c


	//----- nvinfo : EIATTR_PARAM_CBANK
	.align		4
        /*00b0*/ 	.byte	0x04, 0x0a
        /*00b2*/ 	.short	(.L_33 - .L_32)
	.align		4
.L_32:
        /*00b4*/ 	.word	index@(.nv.constant0.triton_poi_fused__native_batch_norm_legit_no_training_add_silu_18)
        /*00b8*/ 	.short	0x0210
        /*00ba*/ 	.short	0x003c


	//----- nvinfo : EIATTR_SW_WAR
	.align		4
.L_33:
        /*00bc*/ 	.byte	0x04, 0x36
        /*00be*/ 	.short	(.L_35 - .L_34)
.L_34:
        /*00c0*/ 	.word	0x00000008
.L_35:


//--------------------- .nv.callgraph             --------------------------
	.section	.nv.callgraph,"",@"SHT_CUDA_CALLGRAPH"
	.align	4
	.sectionentsize	8
	.align		4
        /*0000*/ 	.word	0x00000000
	.align		4
        /*0004*/ 	.word	0xffffffff
	.align		4
        /*0008*/ 	.word	0x00000000
	.align		4
        /*000c*/ 	.word	0xfffffffe
	.align		4
        /*0010*/ 	.word	0x00000000
	.align		4
        /*0014*/ 	.word	0xfffffffd
	.align		4
        /*0018*/ 	.word	0x00000000
	.align		4
        /*001c*/ 	.word	0xfffffffc


//--------------------- .nv.constant4             --------------------------
	.section	.nv.constant4,"a",@progbits
	.align	8
	.align		8
.nv.constant4:
        /*0000*/ 	.dword	_$_str
	.align		8
        /*0008*/ 	.dword	_$_str_$_2


//--------------------- .text.triton_poi_fused__native_batch_norm_legit_no_training_add_silu_18 --------------------------
	.section	.text.triton_poi_fused__native_batch_norm_legit_no_training_add_silu_18,"ax",@progbits
	.align	128
        .global         triton_poi_fused__native_batch_norm_legit_no_training_add_silu_18
        .type           triton_poi_fused__native_batch_norm_legit_no_training_add_silu_18,@function
        .size           triton_poi_fused__native_batch_norm_legit_no_training_add_silu_18,(.L_x_1 - triton_poi_fused__native_batch_norm_legit_no_training_add_silu_18)
        .other          triton_poi_fused__native_batch_norm_legit_no_training_add_silu_18,@"STO_CUDA_ENTRY STV_DEFAULT"
triton_poi_fused__native_batch_norm_legit_no_training_add_silu_18:
.text.triton_poi_fused__native_batch_norm_legit_no_training_add_silu_18:
[----:B------:R-:W0:Y:S01]  /*0000*/  LDC R1, c[0x0][0x28] ;  /* 0x00000a00ff017b82 */ /* 0x000e220000000800 */
[----:B------:R-:W1:Y:S07]  /*0010*/  S2R R0, SR_TID.X ;  /* 0x0000000000007919 */ /* 0x000e6e0000002100 */
[----:B------:R-:W2:Y:S01]  /*0020*/  LDC.64 R10, c[0x0][0x228] ;  /* 0x00008a00ff0a7b82 */ /* 0x000ea20000000a00 */
[----:B------:R-:W-:Y:S01]  /*0030*/  ULDC.64 UR4, c[0x0][0x208] ;  /* 0x0000820000047ab9 */ /* 0x000fe20000000a00 */
[----:B------:R-:W3:Y:S06]  /*0040*/  S2R R3, SR_CTAID.X ;  /* 0x0000000000037919 */ /* 0x000eec0000002500 */
[----:B------:R-:W4:Y:S08]  /*0050*/  LDC.64 R6, c[0x0][0x218] ;  /* 0x00008600ff067b82 */ /* 0x000f300000000a00 */
[----:B------:R-:W5:Y:S08]  /*0060*/  LDC.64 R8, c[0x0][0x220] ;  /* 0x00008800ff087b82 */ /* 0x000f700000000a00 */
[----:B------:R-:W5:Y:S01]  /*0070*/  LDC.64 R12, c[0x0][0x230] ;  /* 0x00008c00ff0c7b82 */ /* 0x000f620000000a00 */
[----:B-1----:R-:W-:-:S07]  /*0080*/  LOP3.LUT R0, R0, 0x7f, RZ, 0xc0, !PT ;  /* 0x0000007f00007812 */ /* 0x002fce00078ec0ff */
[----:B------:R-:W1:Y:S01]  /*0090*/  LDC.64 R14, c[0x0][0x238] ;  /* 0x00008e00ff0e7b82 */ /* 0x000e620000000a00 */
[----:B---3--:R-:W-:Y:S02]  /*00a0*/  SHF.R.S32.HI R2, RZ, 0x18, R3 ;  /* 0x00000018ff027819 */ /* 0x008fe40000011403 */
[----:B------:R-:W-:Y:S02]  /*00b0*/  LEA R0, R3, R0, 0x7 ;  /* 0x0000000003007211 */ /* 0x000fe400078e38ff */
[----:B------:R-:W-:Y:S02]  /*00c0*/  SGXT R3, R2, 0x1 ;  /* 0x000000010203781a */ /* 0x000fe40000000200 */
[----:B------:R-:W-:Y:S02]  /*00d0*/  ISETP.GE.AND P0, PT, R0, 0x800, PT ;  /* 0x000008000000780c */ /* 0x000fe40003f06270 */
[----:B------:R-:W-:-:S04]  /*00e0*/  LEA.HI R3, R3, R0, RZ, 0x9 ;  /* 0x0000000003037211 */ /* 0x000fc800078f48ff */
[----:B------:R-:W-:-:S04]  /*00f0*/  LOP3.LUT R3, R3, 0xfffffe00, RZ, 0xc0, !PT ;  /* 0xfffffe0003037812 */ /* 0x000fc800078ec0ff */
[----:B------:R-:W-:Y:S02]  /*0100*/  IADD3 R5, R0, -R3, RZ ;  /* 0x8000000300057210 */ /* 0x000fe40007ffe0ff */
[----:B------:R-:W-:-:S03]  /*0110*/  CS2R R2, SRZ ;  /* 0x0000000000027805 */ /* 0x000fc6000001ff00 */
[----:B--2---:R-:W-:-:S05]  /*0120*/  IMAD.WIDE R10, R5, 0x4, R10 ;  /* 0x00000004050a7825 */ /* 0x004fca00078e020a */
[----:B------:R2:W3:Y:S01]  /*0130*/  @!P0 LDG.E.EL R2, desc[UR4][R10.64] ;  /* 0x000000040a028981 */ /* 0x0004e2000c2e1900 */
[----:B------:R-:W-:Y:S01]  /*0140*/  HFMA2.MMA R4, -RZ, RZ, 0, 0 ;  /* 0x00000000ff047435 */ /* 0x000fe200000001ff */
[----:B----4-:R-:W-:-:S04]  /*0150*/  IMAD.WIDE R6, R0, 0x4, R6 ;  /* 0x0000000400067825 */ /* 0x010fc800078e0206 */
[----:B-----5:R-:W-:Y:S01]  /*0160*/  IMAD.WIDE R8, R5, 0x4, R8 ;  /* 0x0000000405087825 */ /* 0x020fe200078e0208 */
[----:B------:R-:W4:Y:S01]  /*0170*/  @!P0 LDG.E R3, desc[UR4][R6.64] ;  /* 0x0000000406038981 */ /* 0x000f22000c1e1900 */
[----:B------:R-:W-:-:S03]  /*0180*/  CS2R R16, SRZ ;  /* 0x0000000000107805 */ /* 0x000fc6000001ff00 */
[----:B------:R5:W4:Y:S01]  /*0190*/  @!P0 LDG.E.EL R4, desc[UR4][R8.64] ;  /* 0x0000000408048981 */ /* 0x000b22000c2e1900 */
[----:B0-2---:R-:W-:-:S04]  /*01a0*/  IMAD.WIDE R10, R5, 0x4, R12 ;  /* 0x00000004050a7825 */ /* 0x005fc800078e020c */
[----:B-1----:R-:W-:Y:S01]  /*01b0*/  IMAD.WIDE R12, R5, 0x4, R14 ;  /* 0x00000004050c7825 */ /* 0x002fe200078e020e */
[----:B------:R-:W2:Y:S01]  /*01c0*/  @!P0 LDG.E.EL R16, desc[UR4][R10.64] ;  /* 0x000000040a108981 */ /* 0x000ea2000c2e1900 */
[----:B------:R-:W0:Y:S03]  /*01d0*/  LDC.64 R14, c[0x0][0x240] ;  /* 0x00009000ff0e7b82 */ /* 0x000e260000000a00 */
[----:B------:R-:W2:Y:S01]  /*01e0*/  @!P0 LDG.E.EL R17, desc[UR4][R12.64] ;  /* 0x000000040c118981 */ /* 0x000ea2000c2e1900 */
[----:B------:R-:W-:Y:S01]  /*01f0*/  MOV R5, RZ ;  /* 0x000000ff00057202 */ /* 0x000fe20000000f00 */
[----:B0-----:R-:W-:-:S05]  /*0200*/  IMAD.WIDE R14, R0, 0x4, R14 ;  /* 0x00000004000e7825 */ /* 0x001fca00078e020e */
[----:B------:R-:W2:Y:S01]  /*0210*/  @!P0 LDG.E R5, desc[UR4][R14.64] ;  /* 0x000000040e058981 */ /* 0x000ea2000c1e1900 */
[----:B-----5:R-:W-:Y:S01]  /*0220*/  HFMA2.MMA R9, -RZ, RZ, 1.625, 0 ;  /* 0x3e800000ff097435 */ /* 0x020fe200000001ff */
[----:B---3--:R-:W-:-:S04]  /*0230*/  FADD R2, R2, 9.9999997473787516356e-06 ;  /* 0x3727c5ac02027421 */ /* 0x008fc80000000000 */
[----:B------:R-:W0:Y:S01]  /*0240*/  MUFU.SQRT R6, R2 ;  /* 0x0000000200067308 */ /* 0x000e220000002000 */
[----:B----4-:R-:W-:Y:S01]  /*0250*/  FADD R3, -R4, R3 ;  /* 0x0000000304037221 */ /* 0x010fe20000000100 */
[C---:B0-----:R-:W-:Y:S02]  /*0260*/  FSETP.GT.AND P1, PT, R6.reuse, 8.50705917302346158658e+37, PT ;  /* 0x7e8000000600780b */ /* 0x041fe40003f24000 */
[----:B------:R-:W-:Y:S02]  /*0270*/  FSETP.GEU.AND P2, PT, R6, 1.175494350822287508e-38, PT ;  /* 0x008000000600780b */ /* 0x000fe40003f4e000 */
[----:B------:R-:W-:-:S09]  /*0280*/  FSEL R7, R9, 1, P1 ;  /* 0x3f80000009077808 */ /* 0x000fd20000800000 */
[----:B------:R-:W-:Y:S02]  /*0290*/  @P1 FMUL R6, R6, 0.25 ;  /* 0x3e80000006061820 */ /* 0x000fe40000400000 */
[----:B------:R-:W-:Y:S02]  /*02a0*/  @!P2 FMUL R7, R7, 16777216 ;  /* 0x4b8000000707a820 */ /* 0x000fe40000400000 */
[----:B------:R-:W-:-:S06]  /*02b0*/  @!P2 FMUL R6, R6, 16777216 ;  /* 0x4b8000000606a820 */ /* 0x000fcc0000400000 */
[----:B------:R-:W0:Y:S02]  /*02c0*/  MUFU.RCP R6, R6 ;  /* 0x0000000600067308 */ /* 0x000e240000001000 */
[----:B0-----:R-:W-:-:S04]  /*02d0*/  FMUL R4, R6, R7 ;  /* 0x0000000706047220 */ /* 0x001fc80000400000 */
[----:B------:R-:W-:-:S04]  /*02e0*/  FMUL R4, R3, R4 ;  /* 0x0000000403047220 */ /* 0x000fc80000400000 */
[----:B--2---:R-:W-:-:S04]  /*02f0*/  FFMA R4, R4, R16, R17 ;  /* 0x0000001004047223 */ /* 0x004fc80000000011 */
[----:B------:R-:W-:-:S04]  /*0300*/  FADD R2, RZ, -R4 ;  /* 0x80000004ff027221 */ /* 0x000fc80000000000 */
[----:B------:R-:W-:-:S05]  /*0310*/  FMUL R7, R2, 1.4426950216293334961 ;  /* 0x3fb8aa3b02077820 */ /* 0x000fca0000400000 */
[----:B------:R-:W-:-:S13]  /*0320*/  FSETP.GEU.AND P1, PT, R7, -126, PT ;  /* 0xc2fc00000700780b */ /* 0x000fda0003f2e000 */
[----:B------:R-:W-:-:S04]  /*0330*/  @!P1 FMUL R7, R7, 0.5 ;  /* 0x3f00000007079820 */ /* 0x000fc80000400000 */
[----:B------:R-:W0:Y:S02]  /*0340*/  MUFU.EX2 R2, R7 ;  /* 0x0000000700027308 */ /* 0x000e240000000800 */
[----:B0-----:R-:W-:-:S04]  /*0350*/  @!P1 FMUL R2, R2, R2 ;  /* 0x0000000202029220 */ /* 0x001fc80000400000 */
[----:B------:R-:W-:Y:S02]  /*0360*/  FADD R6, R2, 1 ;  /* 0x3f80000002067421 */ /* 0x000fe40000000000 */
[----:B------:R-:W0:Y:S03]  /*0370*/  LDC.64 R2, c[0x0][0x210] ;  /* 0x00008400ff027b82 */ /* 0x000e260000000a00 */
[----:B------:R-:W-:-:S04]  /*0380*/  FSETP.GT.AND P1, PT, R6, 8.50705917302346158658e+37, PT ;  /* 0x7e8000000600780b */ /* 0x000fc80003f24000 */
[----:B------:R-:W-:-:S09]  /*0390*/  FSEL R9, R9, 1, P1 ;  /* 0x3f80000009097808 */ /* 0x000fd20000800000 */
[----:B------:R-:W-:-:S06]  /*03a0*/  @P1 FMUL R6, R6, 0.25 ;  /* 0x3e80000006061820 */ /* 0x000fcc0000400000 */
[----:B------:R-:W1:Y:S01]  /*03b0*/  MUFU.RCP R6, R6 ;  /* 0x0000000600067308 */ /* 0x000e620000001000 */
[----:B0-----:R-:W-:-:S04]  /*03c0*/  IMAD.WIDE R2, R0, 0x4, R2 ;  /* 0x0000000400027825 */ /* 0x001fc800078e0202 */
[----:B-1----:R-:W-:-:S04]  /*03d0*/  FMUL R9, R6, R9 ;  /* 0x0000000906097220 */ /* 0x002fc80000400000 */
[----:B------:R-:W-:Y:S01]  /*03e0*/  FFMA R5, R4, R9, R5 ;  /* 0x0000000904057223 */ /* 0x000fe20000000005 */
[----:B------:R-:W-:Y:S06]  /*03f0*/  @P0 EXIT ;  /* 0x000000000000094d */ /* 0x000fec0003800000 */
[----:B------:R-:W-:Y:S01]  /*0400*/  STG.E desc[UR4][R2.64], R5 ;  /* 0x0000000502007986 */ /* 0x000fe2000c101904 */
[----:B------:R-:W-:Y:S05]  /*0410*/  EXIT ;  /* 0x000000000000794d */ /* 0x000fea0003800000 */
.L_x_0:
[----:B------:R-:W-:-:S00]  /*0420*/  BRA `(.L_x_0) ;  /* 0xfffffffc00fc7947 */ /* 0x000fc0000383ffff */
[----:B------:R-:W-:-:S00]  /*0430*/  NOP ;  /* 0x0000000000007918 */ /* 0x000fc00000000000 */
        /* <DEDUP_REMOVED lines=12> */
.L_x_1:


//--------------------- .nv.global.init           --------------------------
	.section	.nv.global.init,"aw",@progbits
.nv.global.init:
	.type		_$_str,@object
	.size		_$_str,(_$_str_$_2 - _$_str)
_$_str:
        /*0000*/ 	.byte	0x5f, 0x5f, 0x43, 0x55, 0x44, 0x41, 0x5f, 0x46, 0x54, 0x5a, 0x00
	.type		_$_str_$_2,@object
	.size		_$_str_$_2,(.L_1 - _$_str_$_2)
_$_str_$_2:
        /*000b*/ 	.byte	0x5f, 0x5f, 0x43, 0x55, 0x44, 0x41, 0x5f, 0x50, 0x52, 0x45, 0x43, 0x5f, 0x53, 0x51, 0x52, 0x54
        /*001b*/ 	.byte	0x00
.L_1:


//--------------------- .nv.constant0.triton_poi_fused__native_batch_norm_legit_no_training_add_silu_18 --------------------------
	.section	.nv.constant0.triton_poi_fused__native_batch_norm_legit_no_training_add_silu_18,"a",@progbits
	.sectionflags	@""
	.align	4
.nv.constant0.triton_poi_fused__native_batch_norm_legit_no_training_add_silu_18:
	.zero		588
